//
// Generated by NVIDIA NVVM Compiler
//
// Compiler Build ID: CL-36424714
// Cuda compilation tools, release 13.0, V13.0.88
// Based on NVVM 20.0.0
//

.version 9.0
.target sm_100
.address_size 64

	// .globl	_Z20vector_add_cache_allPKfS0_Pfi

.visible .entry _Z20vector_add_cache_allPKfS0_Pfi(
	.param .u64 .ptr .align 1 _Z20vector_add_cache_allPKfS0_Pfi_param_0,
	.param .u64 .ptr .align 1 _Z20vector_add_cache_allPKfS0_Pfi_param_1,
	.param .u64 .ptr .align 1 _Z20vector_add_cache_allPKfS0_Pfi_param_2,
	.param .u32 _Z20vector_add_cache_allPKfS0_Pfi_param_3
)
{
	.reg .pred 	%p<2>;
	.reg .b32 	%r<6>;
	.reg .b32 	%f<4>;
	.reg .b64 	%rd<11>;

	ld.param.u64 	%rd1, [_Z20vector_add_cache_allPKfS0_Pfi_param_0];
	ld.param.u64 	%rd2, [_Z20vector_add_cache_allPKfS0_Pfi_param_1];
	ld.param.u64 	%rd3, [_Z20vector_add_cache_allPKfS0_Pfi_param_2];
	ld.param.u32 	%r2, [_Z20vector_add_cache_allPKfS0_Pfi_param_3];
	mov.u32 	%r3, %ctaid.x;
	mov.u32 	%r4, %ntid.x;
	mov.u32 	%r5, %tid.x;
	mad.lo.s32 	%r1, %r3, %r4, %r5;
	setp.ge.s32 	%p1, %r1, %r2;
	@%p1 bra 	$L__BB0_2;
	cvta.to.global.u64 	%rd4, %rd1;
	cvta.to.global.u64 	%rd5, %rd2;
	cvta.to.global.u64 	%rd6, %rd3;
	mul.wide.s32 	%rd7, %r1, 4;
	add.s64 	%rd8, %rd4, %rd7;
	ld.global.nc.f32 	%f1, [%rd8];
	add.s64 	%rd9, %rd5, %rd7;
	ld.global.nc.f32 	%f2, [%rd9];
	add.f32 	%f3, %f1, %f2;
	add.s64 	%rd10, %rd6, %rd7;
	st.global.f32 	[%rd10], %f3;
$L__BB0_2:
	ret;

}
	// .globl	_Z26vector_add_cache_streamingPKfS0_Pfi
.visible .entry _Z26vector_add_cache_streamingPKfS0_Pfi(
	.param .u64 .ptr .align 1 _Z26vector_add_cache_streamingPKfS0_Pfi_param_0,
	.param .u64 .ptr .align 1 _Z26vector_add_cache_streamingPKfS0_Pfi_param_1,
	.param .u64 .ptr .align 1 _Z26vector_add_cache_streamingPKfS0_Pfi_param_2,
	.param .u32 _Z26vector_add_cache_streamingPKfS0_Pfi_param_3
)
{
	.reg .pred 	%p<2>;
	.reg .b32 	%r<6>;
	.reg .b32 	%f<4>;
	.reg .b64 	%rd<8>;

	ld.param.u64 	%rd1, [_Z26vector_add_cache_streamingPKfS0_Pfi_param_0];
	ld.param.u64 	%rd2, [_Z26vector_add_cache_streamingPKfS0_Pfi_param_1];
	ld.param.u64 	%rd3, [_Z26vector_add_cache_streamingPKfS0_Pfi_param_2];
	ld.param.u32 	%r2, [_Z26vector_add_cache_streamingPKfS0_Pfi_param_3];
	mov.u32 	%r3, %ctaid.x;
	mov.u32 	%r4, %ntid.x;
	mov.u32 	%r5, %tid.x;
	mad.lo.s32 	%r1, %r3, %r4, %r5;
	setp.ge.s32 	%p1, %r1, %r2;
	@%p1 bra 	$L__BB1_2;
	mul.wide.s32 	%rd7, %r1, 4;
	add.s64 	%rd4, %rd1, %rd7;
	// begin inline asm
	ld.global.cs.f32 %f1, [%rd4];
	// end inline asm
	add.s64 	%rd5, %rd2, %rd7;
	// begin inline asm
	ld.global.cs.f32 %f2, [%rd5];
	// end inline asm
	add.s64 	%rd6, %rd3, %rd7;
	add.f32 	%f3, %f1, %f2;
	// begin inline asm
	st.global.cs.f32 [%rd6], %f3;
	// end inline asm
$L__BB1_2:
	ret;

}
	// .globl	_Z23vector_add_cache_globalPKfS0_Pfi
.visible .entry _Z23vector_add_cache_globalPKfS0_Pfi(
	.param .u64 .ptr .align 1 _Z23vector_add_cache_globalPKfS0_Pfi_param_0,
	.param .u64 .ptr .align 1 _Z23vector_add_cache_globalPKfS0_Pfi_param_1,
	.param .u64 .ptr .align 1 _Z23vector_add_cache_globalPKfS0_Pfi_param_2,
	.param .u32 _Z23vector_add_cache_globalPKfS0_Pfi_param_3
)
{
	.reg .pred 	%p<2>;
	.reg .b32 	%r<6>;
	.reg .b32 	%f<4>;
	.reg .b64 	%rd<9>;

	ld.param.u64 	%rd1, [_Z23vector_add_cache_globalPKfS0_Pfi_param_0];
	ld.param.u64 	%rd2, [_Z23vector_add_cache_globalPKfS0_Pfi_param_1];
	ld.param.u64 	%rd3, [_Z23vector_add_cache_globalPKfS0_Pfi_param_2];
	ld.param.u32 	%r2, [_Z23vector_add_cache_globalPKfS0_Pfi_param_3];
	mov.u32 	%r3, %ctaid.x;
	mov.u32 	%r4, %ntid.x;
	mov.u32 	%r5, %tid.x;
	mad.lo.s32 	%r1, %r3, %r4, %r5;
	setp.ge.s32 	%p1, %r1, %r2;
	@%p1 bra 	$L__BB2_2;
	cvta.to.global.u64 	%rd6, %rd3;
	mul.wide.s32 	%rd7, %r1, 4;
	add.s64 	%rd4, %rd1, %rd7;
	// begin inline asm
	ld.global.cg.f32 %f1, [%rd4];
	// end inline asm
	add.s64 	%rd5, %rd2, %rd7;
	// begin inline asm
	ld.global.cg.f32 %f2, [%rd5];
	// end inline asm
	add.f32 	%f3, %f1, %f2;
	add.s64 	%rd8, %rd6, %rd7;
	st.global.f32 	[%rd8], %f3;
$L__BB2_2:
	ret;

}
	// .globl	_Z31vector_add_cache_streaming_vec4PK6float4S1_PS_i
.visible .entry _Z31vector_add_cache_streaming_vec4PK6float4S1_PS_i(
	.param .u64 .ptr .align 1 _Z31vector_add_cache_streaming_vec4PK6float4S1_PS_i_param_0,
	.param .u64 .ptr .align 1 _Z31vector_add_cache_streaming_vec4PK6float4S1_PS_i_param_1,
	.param .u64 .ptr .align 1 _Z31vector_add_cache_streaming_vec4PK6float4S1_PS_i_param_2,
	.param .u32 _Z31vector_add_cache_streaming_vec4PK6float4S1_PS_i_param_3
)
{
	.reg .pred 	%p<2>;
	.reg .b32 	%r<6>;
	.reg .b32 	%f<13>;
	.reg .b64 	%rd<8>;

	ld.param.u64 	%rd1, [_Z31vector_add_cache_streaming_vec4PK6float4S1_PS_i_param_0];
	ld.param.u64 	%rd2, [_Z31vector_add_cache_streaming_vec4PK6float4S1_PS_i_param_1];
	ld.param.u64 	%rd3, [_Z31vector_add_cache_streaming_vec4PK6float4S1_PS_i_param_2];
	ld.param.u32 	%r2, [_Z31vector_add_cache_streaming_vec4PK6float4S1_PS_i_param_3];
	mov.u32 	%r3, %ctaid.x;
	mov.u32 	%r4, %ntid.x;
	mov.u32 	%r5, %tid.x;
	mad.lo.s32 	%r1, %r3, %r4, %r5;
	setp.ge.s32 	%p1, %r1, %r2;
	@%p1 bra 	$L__BB3_2;
	mul.wide.s32 	%rd7, %r1, 16;
	add.s64 	%rd4, %rd1, %rd7;
	// begin inline asm
	ld.global.cs.v4.f32 {%f1, %f2, %f3, %f4}, [%rd4];
	// end inline asm
	add.s64 	%rd5, %rd2, %rd7;
	// begin inline asm
	ld.global.cs.v4.f32 {%f5, %f6, %f7, %f8}, [%rd5];
	// end inline asm
	add.f32 	%f9, %f1, %f5;
	add.f32 	%f10, %f2, %f6;
	add.f32 	%f11, %f3, %f7;
	add.f32 	%f12, %f4, %f8;
	add.s64 	%rd6, %rd3, %rd7;
	// begin inline asm
	st.global.cs.v4.f32 [%rd6], {%f9, %f10, %f11, %f12};
	// end inline asm
$L__BB3_2:
	ret;

}


// ===== COMPILED SASS (sm_100) =====

	.target	sm_100

	.elftype	@"ET_EXEC"


//--------------------- .note.nv.tkinfo           --------------------------
	.section	.note.nv.tkinfo,"",@"SHT_NOTE"
	.sectionflags	@"SHF_NOTE_NV_TKINFO"
	.tkinfo
        /*0018*/ 	.word	0x00000002
        /*0030*/ 	.string	""
        /*0030*/ 	.string	"ptxas"
        /*0030*/ 	.string	"Cuda compilation tools, release 13.0, V13.0.88"
        /*0030*/ 	.string	"Build cuda_13.0.r13.0/compiler.36424714_0"
        /*0030*/ 	.string	"-arch sm_100 -m 64 "



//--------------------- .note.nv.cuinfo           --------------------------
	.section	.note.nv.cuinfo,"",@"SHT_NOTE"
	.sectionflags	@"SHF_NOTE_NV_CUINFO"
        /*0018*/ 	.short	0x0002
        /*001a*/ 	.short	0x0064
        /*001c*/ 	.short	0x0082
	.zero		2


//--------------------- .nv.info                  --------------------------
	.section	.nv.info,"",@"SHT_CUDA_INFO"
	.align	4


	//----- nvinfo : EIATTR_REGCOUNT
	.align		4
        /*0000*/ 	.byte	0x04, 0x2f
        /*0002*/ 	.short	(.L_1 - .L_0)
	.align		4
.L_0:
        /*0004*/ 	.word	index@(_Z20vector_add_cache_allPKfS0_Pfi)
        /*0008*/ 	.word	0x0000000c


	//----- nvinfo : EIATTR_FRAME_SIZE
	.align		4
.L_1:
        /*000c*/ 	.byte	0x04, 0x11
        /*000e*/ 	.short	(.L_3 - .L_2)
	.align		4
.L_2:
        /*0010*/ 	.word	index@(_Z20vector_add_cache_allPKfS0_Pfi)
        /*0014*/ 	.word	0x00000000


	//----- nvinfo : EIATTR_REGCOUNT
	.align		4
.L_3:
        /*0018*/ 	.byte	0x04, 0x2f
        /*001a*/ 	.short	(.L_5 - .L_4)
	.align		4
.L_4:
        /*001c*/ 	.word	index@(_Z26vector_add_cache_streamingPKfS0_Pfi)
        /*0020*/ 	.word	0x0000000c


	//----- nvinfo : EIATTR_FRAME_SIZE
	.align		4
.L_5:
        /*0024*/ 	.byte	0x04, 0x11
        /*0026*/ 	.short	(.L_7 - .L_6)
	.align		4
.L_6:
        /*0028*/ 	.word	index@(_Z26vector_add_cache_streamingPKfS0_Pfi)
        /*002c*/ 	.word	0x00000000


	//----- nvinfo : EIATTR_REGCOUNT
	.align		4
.L_7:
        /*0030*/ 	.byte	0x04, 0x2f
        /*0032*/ 	.short	(.L_9 - .L_8)
	.align		4
.L_8:
        /*0034*/ 	.word	index@(_Z23vector_add_cache_globalPKfS0_Pfi)
        /*0038*/ 	.word	0x0000000c


	//----- nvinfo : EIATTR_FRAME_SIZE
	.align		4
.L_9:
        /*003c*/ 	.byte	0x04, 0x11
        /*003e*/ 	.short	(.L_11 - .L_10)
	.align		4
.L_10:
        /*0040*/ 	.word	index@(_Z23vector_add_cache_globalPKfS0_Pfi)
        /*0044*/ 	.word	0x00000000


	//----- nvinfo : EIATTR_REGCOUNT
	.align		4
.L_11:
        /*0048*/ 	.byte	0x04, 0x2f
        /*004a*/ 	.short	(.L_13 - .L_12)
	.align		4
.L_12:
        /*004c*/ 	.word	index@(_Z31vector_add_cache_streaming_vec4PK6float4S1_PS_i)
        /*0050*/ 	.word	0x00000016


	//----- nvinfo : EIATTR_FRAME_SIZE
	.align		4
.L_13:
        /*0054*/ 	.byte	0x04, 0x11
        /*0056*/ 	.short	(.L_15 - .L_14)
	.align		4
.L_14:
        /*0058*/ 	.word	index@(_Z31vector_add_cache_streaming_vec4PK6float4S1_PS_i)
        /*005c*/ 	.word	0x00000000


	//----- nvinfo : EIATTR_MIN_STACK_SIZE
	.align		4
.L_15:
        /*0060*/ 	.byte	0x04, 0x12
        /*0062*/ 	.short	(.L_17 - .L_16)
	.align		4
.L_16:
        /*0064*/ 	.word	index@(_Z31vector_add_cache_streaming_vec4PK6float4S1_PS_i)
        /*0068*/ 	.word	0x00000000


	//----- nvinfo : EIATTR_MIN_STACK_SIZE
	.align		4
.L_17:
        /*006c*/ 	.byte	0x04, 0x12
        /*006e*/ 	.short	(.L_19 - .L_18)
	.align		4
.L_18:
        /*0070*/ 	.word	index@(_Z23vector_add_cache_globalPKfS0_Pfi)
        /*0074*/ 	.word	0x00000000


	//----- nvinfo : EIATTR_MIN_STACK_SIZE
	.align		4
.L_19:
        /*0078*/ 	.byte	0x04, 0x12
        /*007a*/ 	.short	(.L_21 - .L_20)
	.align		4
.L_20:
        /*007c*/ 	.word	index@(_Z26vector_add_cache_streamingPKfS0_Pfi)
        /*0080*/ 	.word	0x00000000


	//----- nvinfo : EIATTR_MIN_STACK_SIZE
	.align		4
.L_21:
        /*0084*/ 	.byte	0x04, 0x12
        /*0086*/ 	.short	(.L_23 - .L_22)
	.align		4
.L_22:
        /*0088*/ 	.word	index@(_Z20vector_add_cache_allPKfS0_Pfi)
        /*008c*/ 	.word	0x00000000
.L_23:


//--------------------- .nv.compat                --------------------------
	.section	.nv.compat,"",@"SHT_CUDA_COMPAT_INFO"
	.align	4
        /*0000*/ 	.byte	0x02, 0x09, 0x00, 0x00, 0x02, 0x02, 0x01, 0x00, 0x02, 0x05, 0x05, 0x00, 0x03, 0x07, 0x01, 0x01
        /*0010*/ 	.byte	0x02, 0x03, 0x00, 0x00, 0x02, 0x06, 0x01, 0x00, 0x04, 0x0b, 0x08, 0x00, 0x09, 0x00, 0x00, 0x00
        /*0020*/ 	.byte	0x00, 0x00, 0x00, 0x00


//--------------------- .nv.info._Z31vector_add_cache_streaming_vec4PK6float4S1_PS_i --------------------------
	.section	.nv.info._Z31vector_add_cache_streaming_vec4PK6float4S1_PS_i,"",@"SHT_CUDA_INFO"
	.sectionflags	@""
	.align	4


	//----- nvinfo : EIATTR_CUDA_API_VERSION
	.align		4
        /*0000*/ 	.byte	0x04, 0x37
        /*0002*/ 	.short	(.L_25 - .L_24)
.L_24:
        /*0004*/ 	.word	0x00000082


	//----- nvinfo : EIATTR_KPARAM_INFO
	.align		4
.L_25:
        /*0008*/ 	.byte	0x04, 0x17
        /*000a*/ 	.short	(.L_27 - .L_26)
.L_26:
        /*000c*/ 	.word	0x00000000
        /*0010*/ 	.short	0x0003
        /*0012*/ 	.short	0x0018
        /*0014*/ 	.byte	0x00, 0xf0, 0x11, 0x00


	//----- nvinfo : EIATTR_KPARAM_INFO
	.align		4
.L_27:
        /*0018*/ 	.byte	0x04, 0x17
        /*001a*/ 	.short	(.L_29 - .L_28)
.L_28:
        /*001c*/ 	.word	0x00000000
        /*0020*/ 	.short	0x0002
        /*0022*/ 	.short	0x0010
        /*0024*/ 	.byte	0x00, 0xf5, 0x21, 0x00


	//----- nvinfo : EIATTR_KPARAM_INFO
	.align		4
.L_29:
        /*0028*/ 	.byte	0x04, 0x17
        /*002a*/ 	.short	(.L_31 - .L_30)
.L_30:
        /*002c*/ 	.word	0x00000000
        /*0030*/ 	.short	0x0001
        /*0032*/ 	.short	0x0008
        /*0034*/ 	.byte	0x00, 0xf5, 0x21, 0x00


	//----- nvinfo : EIATTR_KPARAM_INFO
	.align		4
.L_31:
        /*0038*/ 	.byte	0x04, 0x17
        /*003a*/ 	.short	(.L_33 - .L_32)
.L_32:
        /*003c*/ 	.word	0x00000000
        /*0040*/ 	.short	0x0000
        /*0042*/ 	.short	0x0000
        /*0044*/ 	.byte	0x00, 0xf5, 0x21, 0x00


	//----- nvinfo : EIATTR_SPARSE_MMA_MASK
	.align		4
.L_33:
        /*0048*/ 	.byte	0x03, 0x50
        /*004a*/ 	.short	0x0000


	//----- nvinfo : EIATTR_MAXREG_COUNT
	.align		4
        /*004c*/ 	.byte	0x03, 0x1b
        /*004e*/ 	.short	0x00ff


	//----- nvinfo : EIATTR_MERCURY_ISA_VERSION
	.align		4
        /*0050*/ 	.byte	0x03, 0x5f
        /*0052*/ 	.short	0x0101


	//----- nvinfo : EIATTR_VRC_CTA_INIT_COUNT
	.align		4
        /*0054*/ 	.byte	0x02, 0x4a
	.zero		1
	.zero		1


	//----- nvinfo : EIATTR_EXIT_INSTR_OFFSETS
	.align		4
        /*0058*/ 	.byte	0x04, 0x1c
        /*005a*/ 	.short	(.L_35 - .L_34)


	//   ....[0]....
.L_34:
        /*005c*/ 	.word	0x00000070


	//   ....[1]....
        /*0060*/ 	.word	0x00000160


	//----- nvinfo : EIATTR_CBANK_PARAM_SIZE
	.align		4
.L_35:
        /*0064*/ 	.byte	0x03, 0x19
        /*0066*/ 	.short	0x001c


	//----- nvinfo : EIATTR_PARAM_CBANK
	.align		4
        /*0068*/ 	.byte	0x04, 0x0a
        /*006a*/ 	.short	(.L_37 - .L_36)
	.align		4
.L_36:
        /*006c*/ 	.word	index@(.nv.constant0._Z31vector_add_cache_streaming_vec4PK6float4S1_PS_i)
        /*0070*/ 	.short	0x0380
        /*0072*/ 	.short	0x001c


	//----- nvinfo : EIATTR_SW_WAR
	.align		4
.L_37:
        /*0074*/ 	.byte	0x04, 0x36
        /*0076*/ 	.short	(.L_39 - .L_38)
.L_38:
        /*0078*/ 	.word	0x00000008
.L_39:


//--------------------- .nv.info._Z23vector_add_cache_globalPKfS0_Pfi --------------------------
	.section	.nv.info._Z23vector_add_cache_globalPKfS0_Pfi,"",@"SHT_CUDA_INFO"
	.sectionflags	@""
	.align	4


	//----- nvinfo : EIATTR_CUDA_API_VERSION
	.align		4
        /*0000*/ 	.byte	0x04, 0x37
        /*0002*/ 	.short	(.L_41 - .L_40)
.L_40:
        /*0004*/ 	.word	0x00000082


	//----- nvinfo : EIATTR_KPARAM_INFO
	.align		4
.L_41:
        /*0008*/ 	.byte	0x04, 0x17
        /*000a*/ 	.short	(.L_43 - .L_42)
.L_42:
        /*000c*/ 	.word	0x00000000
        /*0010*/ 	.short	0x0003
        /*0012*/ 	.short	0x0018
        /*0014*/ 	.byte	0x00, 0xf0, 0x11, 0x00


	//----- nvinfo : EIATTR_KPARAM_INFO
	.align		4
.L_43:
        /*0018*/ 	.byte	0x04, 0x17
        /*001a*/ 	.short	(.L_45 - .L_44)
.L_44:
        /*001c*/ 	.word	0x00000000
        /*0020*/ 	.short	0x0002
        /*0022*/ 	.short	0x0010
        /*0024*/ 	.byte	0x00, 0xf5, 0x21, 0x00


	//----- nvinfo : EIATTR_KPARAM_INFO
	.align		4
.L_45:
        /*0028*/ 	.byte	0x04, 0x17
        /*002a*/ 	.short	(.L_47 - .L_46)
.L_46:
        /*002c*/ 	.word	0x00000000
        /*0030*/ 	.short	0x0001
        /*0032*/ 	.short	0x0008
        /*0034*/ 	.byte	0x00, 0xf5, 0x21, 0x00


	//----- nvinfo : EIATTR_KPARAM_INFO
	.align		4
.L_47:
        /*0038*/ 	.byte	0x04, 0x17
        /*003a*/ 	.short	(.L_49 - .L_48)
.L_48:
        /*003c*/ 	.word	0x00000000
        /*0040*/ 	.short	0x0000
        /*0042*/ 	.short	0x0000
        /*0044*/ 	.byte	0x00, 0xf5, 0x21, 0x00


	//----- nvinfo : EIATTR_SPARSE_MMA_MASK
	.align		4
.L_49:
        /*0048*/ 	.byte	0x03, 0x50
        /*004a*/ 	.short	0x0000


	//----- nvinfo : EIATTR_MAXREG_COUNT
	.align		4
        /*004c*/ 	.byte	0x03, 0x1b
        /*004e*/ 	.short	0x00ff


	//----- nvinfo : EIATTR_MERCURY_ISA_VERSION
	.align		4
        /*0050*/ 	.byte	0x03, 0x5f
        /*0052*/ 	.short	0x0101


	//----- nvinfo : EIATTR_VRC_CTA_INIT_COUNT
	.align		4
        /*0054*/ 	.byte	0x02, 0x4a
	.zero		1
	.zero		1


	//----- nvinfo : EIATTR_EXIT_INSTR_OFFSETS
	.align		4
        /*0058*/ 	.byte	0x04, 0x1c
        /*005a*/ 	.short	(.L_51 - .L_50)


	//   ....[0]....
.L_50:
        /*005c*/ 	.word	0x00000070


	//   ....[1]....
        /*0060*/ 	.word	0x00000130


	//----- nvinfo : EIATTR_CBANK_PARAM_SIZE
	.align		4
.L_51:
        /*0064*/ 	.byte	0x03, 0x19
        /*0066*/ 	.short	0x001c


	//----- nvinfo : EIATTR_PARAM_CBANK
	.align		4
        /*0068*/ 	.byte	0x04, 0x0a
        /*006a*/ 	.short	(.L_53 - .L_52)
	.align		4
.L_52:
        /*006c*/ 	.word	index@(.nv.constant0._Z23vector_add_cache_globalPKfS0_Pfi)
        /*0070*/ 	.short	0x0380
        /*0072*/ 	.short	0x001c


	//----- nvinfo : EIATTR_SW_WAR
	.align		4
.L_53:
        /*0074*/ 	.byte	0x04, 0x36
        /*0076*/ 	.short	(.L_55 - .L_54)
.L_54:
        /*0078*/ 	.word	0x00000008
.L_55:


//--------------------- .nv.info._Z26vector_add_cache_streamingPKfS0_Pfi --------------------------
	.section	.nv.info._Z26vector_add_cache_streamingPKfS0_Pfi,"",@"SHT_CUDA_INFO"
	.sectionflags	@""
	.align	4


	//----- nvinfo : EIATTR_CUDA_API_VERSION
	.align		4
        /*0000*/ 	.byte	0x04, 0x37
        /*0002*/ 	.short	(.L_57 - .L_56)
.L_56:
        /*0004*/ 	.word	0x00000082


	//----- nvinfo : EIATTR_KPARAM_INFO
	.align		4
.L_57:
        /*0008*/ 	.byte	0x04, 0x17
        /*000a*/ 	.short	(.L_59 - .L_58)
.L_58:
        /*000c*/ 	.word	0x00000000
        /*0010*/ 	.short	0x0003
        /*0012*/ 	.short	0x0018
        /*0014*/ 	.byte	0x00, 0xf0, 0x11, 0x00


	//----- nvinfo : EIATTR_KPARAM_INFO
	.align		4
.L_59:
        /*0018*/ 	.byte	0x04, 0x17
        /*001a*/ 	.short	(.L_61 - .L_60)
.L_60:
        /*001c*/ 	.word	0x00000000
        /*0020*/ 	.short	0x0002
        /*0022*/ 	.short	0x0010
        /*0024*/ 	.byte	0x00, 0xf5, 0x21, 0x00


	//----- nvinfo : EIATTR_KPARAM_INFO
	.align		4
.L_61:
        /*0028*/ 	.byte	0x04, 0x17
        /*002a*/ 	.short	(.L_63 - .L_62)
.L_62:
        /*002c*/ 	.word	0x00000000
        /*0030*/ 	.short	0x0001
        /*0032*/ 	.short	0x0008
        /*0034*/ 	.byte	0x00, 0xf5, 0x21, 0x00


	//----- nvinfo : EIATTR_KPARAM_INFO
	.align		4
.L_63:
        /*0038*/ 	.byte	0x04, 0x17
        /*003a*/ 	.short	(.L_65 - .L_64)
.L_64:
        /*003c*/ 	.word	0x00000000
        /*0040*/ 	.short	0x0000
        /*0042*/ 	.short	0x0000
        /*0044*/ 	.byte	0x00, 0xf5, 0x21, 0x00


	//----- nvinfo : EIATTR_SPARSE_MMA_MASK
	.align		4
.L_65:
        /*0048*/ 	.byte	0x03, 0x50
        /*004a*/ 	.short	0x0000


	//----- nvinfo : EIATTR_MAXREG_COUNT
	.align		4
        /*004c*/ 	.byte	0x03, 0x1b
        /*004e*/ 	.short	0x00ff


	//----- nvinfo : EIATTR_MERCURY_ISA_VERSION
	.align		4
        /*0050*/ 	.byte	0x03, 0x5f
        /*0052*/ 	.short	0x0101


	//----- nvinfo : EIATTR_VRC_CTA_INIT_COUNT
	.align		4
        /*0054*/ 	.byte	0x02, 0x4a
	.zero		1
	.zero		1


	//----- nvinfo : EIATTR_EXIT_INSTR_OFFSETS
	.align		4
        /*0058*/ 	.byte	0x04, 0x1c
        /*005a*/ 	.short	(.L_67 - .L_66)


	//   ....[0]....
.L_66:
        /*005c*/ 	.word	0x00000070


	//   ....[1]....
        /*0060*/ 	.word	0x00000130


	//----- nvinfo : EIATTR_CBANK_PARAM_SIZE
	.align		4
.L_67:
        /*0064*/ 	.byte	0x03, 0x19
        /*0066*/ 	.short	0x001c


	//----- nvinfo : EIATTR_PARAM_CBANK
	.align		4
        /*0068*/ 	.byte	0x04, 0x0a
        /*006a*/ 	.short	(.L_69 - .L_68)
	.align		4
.L_68:
        /*006c*/ 	.word	index@(.nv.constant0._Z26vector_add_cache_streamingPKfS0_Pfi)
        /*0070*/ 	.short	0x0380
        /*0072*/ 	.short	0x001c


	//----- nvinfo : EIATTR_SW_WAR
	.align		4
.L_69:
        /*0074*/ 	.byte	0x04, 0x36
        /*0076*/ 	.short	(.L_71 - .L_70)
.L_70:
        /*0078*/ 	.word	0x00000008
.L_71:


//--------------------- .nv.info._Z20vector_add_cache_allPKfS0_Pfi --------------------------
	.section	.nv.info._Z20vector_add_cache_allPKfS0_Pfi,"",@"SHT_CUDA_INFO"
	.sectionflags	@""
	.align	4


	//----- nvinfo : EIATTR_CUDA_API_VERSION
	.align		4
        /*0000*/ 	.byte	0x04, 0x37
        /*0002*/ 	.short	(.L_73 - .L_72)
.L_72:
        /*0004*/ 	.word	0x00000082


	//----- nvinfo : EIATTR_KPARAM_INFO
	.align		4
.L_73:
        /*0008*/ 	.byte	0x04, 0x17
        /*000a*/ 	.short	(.L_75 - .L_74)
.L_74:
        /*000c*/ 	.word	0x00000000
        /*0010*/ 	.short	0x0003
        /*0012*/ 	.short	0x0018
        /*0014*/ 	.byte	0x00, 0xf0, 0x11, 0x00


	//----- nvinfo : EIATTR_KPARAM_INFO
	.align		4
.L_75:
        /*0018*/ 	.byte	0x04, 0x17
        /*001a*/ 	.short	(.L_77 - .L_76)
.L_76:
        /*001c*/ 	.word	0x00000000
        /*0020*/ 	.short	0x0002
        /*0022*/ 	.short	0x0010
        /*0024*/ 	.byte	0x00, 0xf5, 0x21, 0x00


	//----- nvinfo : EIATTR_KPARAM_INFO
	.align		4
.L_77:
        /*0028*/ 	.byte	0x04, 0x17
        /*002a*/ 	.short	(.L_79 - .L_78)
.L_78:
        /*002c*/ 	.word	0x00000000
        /*0030*/ 	.short	0x0001
        /*0032*/ 	.short	0x0008
        /*0034*/ 	.byte	0x00, 0xf5, 0x21, 0x00


	//----- nvinfo : EIATTR_KPARAM_INFO
	.align		4
.L_79:
        /*0038*/ 	.byte	0x04, 0x17
        /*003a*/ 	.short	(.L_81 - .L_80)
.L_80:
        /*003c*/ 	.word	0x00000000
        /*0040*/ 	.short	0x0000
        /*0042*/ 	.short	0x0000
        /*0044*/ 	.byte	0x00, 0xf5, 0x21, 0x00


	//----- nvinfo : EIATTR_SPARSE_MMA_MASK
	.align		4
.L_81:
        /*0048*/ 	.byte	0x03, 0x50
        /*004a*/ 	.short	0x0000


	//----- nvinfo : EIATTR_MAXREG_COUNT
	.align		4
        /*004c*/ 	.byte	0x03, 0x1b
        /*004e*/ 	.short	0x00ff


	//----- nvinfo : EIATTR_MERCURY_ISA_VERSION
	.align		4
        /*0050*/ 	.byte	0x03, 0x5f
        /*0052*/ 	.short	0x0101


	//----- nvinfo : EIATTR_VRC_CTA_INIT_COUNT
	.align		4
        /*0054*/ 	.byte	0x02, 0x4a
	.zero		1
	.zero		1


	//----- nvinfo : EIATTR_EXIT_INSTR_OFFSETS
	.align		4
        /*0058*/ 	.byte	0x04, 0x1c
        /*005a*/ 	.short	(.L_83 - .L_82)


	//   ....[0]....
.L_82:
        /*005c*/ 	.word	0x00000070


	//   ....[1]....
        /*0060*/ 	.word	0x00000130


	//----- nvinfo : EIATTR_CBANK_PARAM_SIZE
	.align		4
.L_83:
        /*0064*/ 	.byte	0x03, 0x19
        /*0066*/ 	.short	0x001c


	//----- nvinfo : EIATTR_PARAM_CBANK
	.align		4
        /*0068*/ 	.byte	0x04, 0x0a
        /*006a*/ 	.short	(.L_85 - .L_84)
	.align		4
.L_84:
        /*006c*/ 	.word	index@(.nv.constant0._Z20vector_add_cache_allPKfS0_Pfi)
        /*0070*/ 	.short	0x0380
        /*0072*/ 	.short	0x001c


	//----- nvinfo : EIATTR_SW_WAR
	.align		4
.L_85:
        /*0074*/ 	.byte	0x04, 0x36
        /*0076*/ 	.short	(.L_87 - .L_86)
.L_86:
        /*0078*/ 	.word	0x00000008
.L_87:


//--------------------- .nv.callgraph             --------------------------
	.section	.nv.callgraph,"",@"SHT_CUDA_CALLGRAPH"
	.align	4
	.sectionentsize	8
	.align		4
        /*0000*/ 	.word	0x00000000
	.align		4
        /*0004*/ 	.word	0xffffffff
	.align		4
        /*0008*/ 	.word	0x00000000
	.align		4
        /*000c*/ 	.word	0xfffffffe
	.align		4
        /*0010*/ 	.word	0x00000000
	.align		4
        /*0014*/ 	.word	0xfffffffd
	.align		4
        /*0018*/ 	.word	0x00000000
	.align		4
        /*001c*/ 	.word	0xfffffffc


//--------------------- .text._Z31vector_add_cache_streaming_vec4PK6float4S1_PS_i --------------------------
	.section	.text._Z31vector_add_cache_streaming_vec4PK6float4S1_PS_i,"ax",@progbits
	.align	128
        .global         _Z31vector_add_cache_streaming_vec4PK6float4S1_PS_i
        .type           _Z31vector_add_cache_streaming_vec4PK6float4S1_PS_i,@function
        .size           _Z31vector_add_cache_streaming_vec4PK6float4S1_PS_i,(.L_x_4 - _Z31vector_add_cache_streaming_vec4PK6float4S1_PS_i)
        .other          _Z31vector_add_cache_streaming_vec4PK6float4S1_PS_i,@"STO_CUDA_ENTRY STV_DEFAULT"
_Z31vector_add_cache_streaming_vec4PK6float4S1_PS_i:
.text._Z31vector_add_cache_streaming_vec4PK6float4S1_PS_i:
[----:B------:R-:W-:Y:S01]  /*0000*/  LDC R1, c[0x0][0x37c] ;  /* 0x0000df00ff017b82 */ /* 0x000fe20000000800 */
[----:B------:R-:W0:Y:S07]  /*0010*/  S2R R0, SR_TID.X ;  /* 0x0000000000007919 */ /* 0x000e2e0000002100 */
[----:B------:R-:W0:Y:S01]  /*0020*/  S2UR UR4, SR_CTAID.X ;  /* 0x00000000000479c3 */ /* 0x000e220000002500 */
[----:B------:R-:W1:Y:S07]  /*0030*/  LDCU UR5, c[0x0][0x398] ;  /* 0x00007300ff0577ac */ /* 0x000e6e0008000800 */
[----:B------:R-:W0:Y:S02]  /*0040*/  LDC R9, c[0x0][0x360] ;  /* 0x0000d800ff097b82 */ /* 0x000e240000000800 */
[----:B0-----:R-:W-:-:S05]  /*0050*/  IMAD R9, R9, UR4, R0 ;  /* 0x0000000409097c24 */ /* 0x001fca000f8e0200 */
[----:B-1----:R-:W-:-:S13]  /*0060*/  ISETP.GE.AND P0, PT, R9, UR5, PT ;  /* 0x0000000509007c0c */ /* 0x002fda000bf06270 */
[----:B------:R-:W-:Y:S05]  /*0070*/  @P0 EXIT ;  /* 0x000000000000094d */ /* 0x000fea0003800000 */
[----:B------:R-:W0:Y:S01]  /*0080*/  LDC.64 R2, c[0x0][0x380] ;  /* 0x0000e000ff027b82 */ /* 0x000e220000000a00 */
[----:B------:R-:W1:Y:S07]  /*0090*/  LDCU.64 UR4, c[0x0][0x358] ;  /* 0x00006b00ff0477ac */ /* 0x000e6e0008000a00 */
[----:B------:R-:W2:Y:S08]  /*00a0*/  LDC.64 R4, c[0x0][0x388] ;  /* 0x0000e200ff047b82 */ /* 0x000eb00000000a00 */
[----:B------:R-:W3:Y:S01]  /*00b0*/  LDC.64 R6, c[0x0][0x390] ;  /* 0x0000e400ff067b82 */ /* 0x000ee20000000a00 */
[----:B0-----:R-:W-:-:S05]  /*00c0*/  IMAD.WIDE R2, R9, 0x10, R2 ;  /* 0x0000001009027825 */ /* 0x001fca00078e0202 */
[----:B-1----:R-:W4:Y:S01]  /*00d0*/  LDG.E.EF.128 R12, desc[UR4][R2.64] ;  /* 0x00000004020c7981 */ /* 0x002f22000c0e1d00 */
[----:B--2---:R-:W-:-:S05]  /*00e0*/  IMAD.WIDE R4, R9, 0x10, R4 ;  /* 0x0000001009047825 */ /* 0x004fca00078e0204 */
[----:B------:R-:W4:Y:S01]  /*00f0*/  LDG.E.EF.128 R16, desc[UR4][R4.64] ;  /* 0x0000000404107981 */ /* 0x000f22000c0e1d00 */
[----:B---3--:R-:W-:-:S04]  /*0100*/  IMAD.WIDE R6, R9, 0x10, R6 ;  /* 0x0000001009067825 */ /* 0x008fc800078e0206 */
[----:B----4-:R-:W-:Y:S01]  /*0110*/  FADD R12, R12, R16 ;  /* 0x000000100c0c7221 */ /* 0x010fe20000000000 */
[----:B------:R-:W-:Y:S01]  /*0120*/  FADD R13, R13, R17 ;  /* 0x000000110d0d7221 */ /* 0x000fe20000000000 */
[----:B------:R-:W-:Y:S01]  /*0130*/  FADD R14, R14, R18 ;  /* 0x000000120e0e7221 */ /* 0x000fe20000000000 */
[----:B------:R-:W-:-:S05]  /*0140*/  FADD R15, R15, R19 ;  /* 0x000000130f0f7221 */ /* 0x000fca0000000000 */
[----:B------:R-:W-:Y:S01]  /*0150*/  STG.E.EF.128 desc[UR4][R6.64], R12 ;  /* 0x0000000c06007986 */ /* 0x000fe2000c001d04 */
[----:B------:R-:W-:Y:S05]  /*0160*/  EXIT ;  /* 0x000000000000794d */ /* 0x000fea0003800000 */
.L_x_0:
[----:B------:R-:W-:-:S00]  /*0170*/  BRA `(.L_x_0) ;  /* 0xfffffffc00fc7947 */ /* 0x000fc0000383ffff */
[----:B------:R-:W-:-:S00]  /*0180*/  NOP ;  /* 0x0000000000007918 */ /* 0x000fc00000000000 */
[----:B------:R-:W-:-:S00]  /*0190*/  NOP ;  /* 0x0000000000007918 */ /* 0x000fc00000000000 */
[----:B------:R-:W-:-:S00]  /*01a0*/  NOP ;  /* 0x0000000000007918 */ /* 0x000fc00000000000 */
[----:B------:R-:W-:-:S00]  /*01b0*/  NOP ;  /* 0x0000000000007918 */ /* 0x000fc00000000000 */
[----:B------:R-:W-:-:S00]  /*01c0*/  NOP ;  /* 0x0000000000007918 */ /* 0x000fc00000000000 */
[----:B------:R-:W-:-:S00]  /*01d0*/  NOP ;  /* 0x0000000000007918 */ /* 0x000fc00000000000 */
[----:B------:R-:W-:-:S00]  /*01e0*/  NOP ;  /* 0x0000000000007918 */ /* 0x000fc00000000000 */
[----:B------:R-:W-:-:S00]  /*01f0*/  NOP ;  /* 0x0000000000007918 */ /* 0x000fc00000000000 */
.L_x_4:


//--------------------- .text._Z23vector_add_cache_globalPKfS0_Pfi --------------------------
	.section	.text._Z23vector_add_cache_globalPKfS0_Pfi,"ax",@progbits
	.align	128
        .global         _Z23vector_add_cache_globalPKfS0_Pfi
        .type           _Z23vector_add_cache_globalPKfS0_Pfi,@function
        .size           _Z23vector_add_cache_globalPKfS0_Pfi,(.L_x_5 - _Z23vector_add_cache_globalPKfS0_Pfi)
        .other          _Z23vector_add_cache_globalPKfS0_Pfi,@"STO_CUDA_ENTRY STV_DEFAULT"
_Z23vector_add_cache_globalPKfS0_Pfi:
.text._Z23vector_add_cache_globalPKfS0_Pfi:
        /* <DEDUP_REMOVED lines=12> */
[----:B0-----:R-:W-:-:S06]  /*00c0*/  IMAD.WIDE R2, R9, 0x4, R2 ;  /* 0x0000000409027825 */ /* 0x001fcc00078e0202 */
[----:B-1----:R-:W4:Y:S01]  /*00d0*/  LDG.E.STRONG.GPU R2, desc[UR4][R2.64] ;  /* 0x0000000402027981 */ /* 0x002f22000c1ef900 */
[----:B--2---:R-:W-:-:S06]  /*00e0*/  IMAD.WIDE R4, R9, 0x4, R4 ;  /* 0x0000000409047825 */ /* 0x004fcc00078e0204 */
[----:B------:R-:W4:Y:S01]  /*00f0*/  LDG.E.STRONG.GPU R5, desc[UR4][R4.64] ;  /* 0x0000000404057981 */ /* 0x000f22000c1ef900 */
[----:B---3--:R-:W-:-:S04]  /*0100*/  IMAD.WIDE R6, R9, 0x4, R6 ;  /* 0x0000000409067825 */ /* 0x008fc800078e0206 */
[----:B----4-:R-:W-:-:S05]  /*0110*/  FADD R9, R2, R5 ;  /* 0x0000000502097221 */ /* 0x010fca0000000000 */
[----:B------:R-:W-:Y:S01]  /*0120*/  STG.E desc[UR4][R6.64], R9 ;  /* 0x0000000906007986 */ /* 0x000fe2000c101904 */
[----:B------:R-:W-:Y:S05]  /*0130*/  EXIT ;  /* 0x000000000000794d */ /* 0x000fea0003800000 */
.L_x_1:
        /* <DEDUP_REMOVED lines=12> */
.L_x_5:


//--------------------- .text._Z26vector_add_cache_streamingPKfS0_Pfi --------------------------
	.section	.text._Z26vector_add_cache_streamingPKfS0_Pfi,"ax",@progbits
	.align	128
        .global         _Z26vector_add_cache_streamingPKfS0_Pfi
        .type           _Z26vector_add_cache_streamingPKfS0_Pfi,@function
        .size           _Z26vector_add_cache_streamingPKfS0_Pfi,(.L_x_6 - _Z26vector_add_cache_streamingPKfS0_Pfi)
        .other          _Z26vector_add_cache_streamingPKfS0_Pfi,@"STO_CUDA_ENTRY STV_DEFAULT"
_Z26vector_add_cache_streamingPKfS0_Pfi:
.text._Z26vector_add_cache_streamingPKfS0_Pfi:
        /* <DEDUP_REMOVED lines=13> */
[----:B-1----:R-:W4:Y:S01]  /*00d0*/  LDG.E.EF R2, desc[UR4][R2.64] ;  /* 0x0000000402027981 */ /* 0x002f22000c0e1900 */
[----:B--2---:R-:W-:-:S06]  /*00e0*/  IMAD.WIDE R4, R9, 0x4, R4 ;  /* 0x0000000409047825 */ /* 0x004fcc00078e0204 */
[----:B------:R-:W4:Y:S01]  /*00f0*/  LDG.E.EF R5, desc[UR4][R4.64] ;  /* 0x0000000404057981 */ /* 0x000f22000c0e1900 */
[----:B---3--:R-:W-:-:S04]  /*0100*/  IMAD.WIDE R6, R9, 0x4, R6 ;  /* 0x0000000409067825 */ /* 0x008fc800078e0206 */
[----:B----4-:R-:W-:-:S05]  /*0110*/  FADD R9, R2, R5 ;  /* 0x0000000502097221 */ /* 0x010fca0000000000 */
[----:B------:R-:W-:Y:S01]  /*0120*/  STG.E.EF desc[UR4][R6.64], R9 ;  /* 0x0000000906007986 */ /* 0x000fe2000c001904 */
[----:B------:R-:W-:Y:S05]  /*0130*/  EXIT ;  /* 0x000000000000794d */ /* 0x000fea0003800000 */
.L_x_2:
        /* <DEDUP_REMOVED lines=12> */
.L_x_6:


//--------------------- .text._Z20vector_add_cache_allPKfS0_Pfi --------------------------
	.section	.text._Z20vector_add_cache_allPKfS0_Pfi,"ax",@progbits
	.align	128
        .global         _Z20vector_add_cache_allPKfS0_Pfi
        .type           _Z20vector_add_cache_allPKfS0_Pfi,@function
        .size           _Z20vector_add_cache_allPKfS0_Pfi,(.L_x_7 - _Z20vector_add_cache_allPKfS0_Pfi)
        .other          _Z20vector_add_cache_allPKfS0_Pfi,@"STO_CUDA_ENTRY STV_DEFAULT"
_Z20vector_add_cache_allPKfS0_Pfi:
.text._Z20vector_add_cache_allPKfS0_Pfi:
        /* <DEDUP_REMOVED lines=13> */
[----:B-1----:R-:W4:Y:S01]  /*00d0*/  LDG.E.CONSTANT R2, desc[UR4][R2.64] ;  /* 0x0000000402027981 */ /* 0x002f22000c1e9900 */
[----:B--2---:R-:W-:-:S06]  /*00e0*/  IMAD.WIDE R4, R9, 0x4, R4 ;  /* 0x0000000409047825 */ /* 0x004fcc00078e0204 */
[----:B------:R-:W4:Y:S01]  /*00f0*/  LDG.E.CONSTANT R5, desc[UR4][R4.64] ;  /* 0x0000000404057981 */ /* 0x000f22000c1e9900 */
[----:B---3--:R-:W-:-:S04]  /*0100*/  IMAD.WIDE R6, R9, 0x4, R6 ;  /* 0x0000000409067825 */ /* 0x008fc800078e0206 */
[----:B----4-:R-:W-:-:S05]  /*0110*/  FADD R9, R2, R5 ;  /* 0x0000000502097221 */ /* 0x010fca0000000000 */
[----:B------:R-:W-:Y:S01]  /*0120*/  STG.E desc[UR4][R6.64], R9 ;  /* 0x0000000906007986 */ /* 0x000fe2000c101904 */
[----:B------:R-:W-:Y:S05]  /*0130*/  EXIT ;  /* 0x000000000000794d */ /* 0x000fea0003800000 */
.L_x_3:
        /* <DEDUP_REMOVED lines=12> */
.L_x_7:


//--------------------- .nv.shared.reserved.0     --------------------------
	.section	.nv.shared.reserved.0,"aw",@nobits
	.weak		__nv_reservedSMEM_offset_0_alias
	.size		__nv_reservedSMEM_offset_0_alias, 0, 64
	.other		__nv_reservedSMEM_offset_0_alias,@"STO_CUDA_RESERVED_SHARED STV_DEFAULT"
__nv_reservedSMEM_offset_0_alias:
	.zero		0
	.zero		64


//--------------------- .nv.constant0._Z31vector_add_cache_streaming_vec4PK6float4S1_PS_i --------------------------
	.section	.nv.constant0._Z31vector_add_cache_streaming_vec4PK6float4S1_PS_i,"a",@progbits
	.sectionflags	@""
	.align	4
.nv.constant0._Z31vector_add_cache_streaming_vec4PK6float4S1_PS_i:
	.zero		924


//--------------------- .nv.constant0._Z23vector_add_cache_globalPKfS0_Pfi --------------------------
	.section	.nv.constant0._Z23vector_add_cache_globalPKfS0_Pfi,"a",@progbits
	.sectionflags	@""
	.align	4
.nv.constant0._Z23vector_add_cache_globalPKfS0_Pfi:
	.zero		924


//--------------------- .nv.constant0._Z26vector_add_cache_streamingPKfS0_Pfi --------------------------
	.section	.nv.constant0._Z26vector_add_cache_streamingPKfS0_Pfi,"a",@progbits
	.sectionflags	@""
	.align	4
.nv.constant0._Z26vector_add_cache_streamingPKfS0_Pfi:
	.zero		924


//--------------------- .nv.constant0._Z20vector_add_cache_allPKfS0_Pfi --------------------------
	.section	.nv.constant0._Z20vector_add_cache_allPKfS0_Pfi,"a",@progbits
	.sectionflags	@""
	.align	4
.nv.constant0._Z20vector_add_cache_allPKfS0_Pfi:
	.zero		924


//--------------------- SYMBOLS --------------------------

	.type		.nv.reservedSmem.offset0,@object
	.size		.nv.reservedSmem.offset0,0x4
